//
// Generated by NVIDIA NVVM Compiler
//
// Compiler Build ID: CL-36424714
// Cuda compilation tools, release 13.0, V13.0.88
// Based on NVVM 20.0.0
//

.version 9.0
.target sm_100
.address_size 64

	// .globl	_Z18gpu_mat_mul_kernelPfS_S_iii
// _ZZ18gpu_mat_mul_kernelPfS_S_iiiE3Mds has been demoted
// _ZZ18gpu_mat_mul_kernelPfS_S_iiiE3Nds has been demoted

.visible .entry _Z18gpu_mat_mul_kernelPfS_S_iii(
	.param .u64 .ptr .align 1 _Z18gpu_mat_mul_kernelPfS_S_iii_param_0,
	.param .u64 .ptr .align 1 _Z18gpu_mat_mul_kernelPfS_S_iii_param_1,
	.param .u64 .ptr .align 1 _Z18gpu_mat_mul_kernelPfS_S_iii_param_2,
	.param .u32 _Z18gpu_mat_mul_kernelPfS_S_iii_param_3,
	.param .u32 _Z18gpu_mat_mul_kernelPfS_S_iii_param_4,
	.param .u32 _Z18gpu_mat_mul_kernelPfS_S_iii_param_5
)
{
	.reg .pred 	%p<19>;
	.reg .b32 	%r<143>;
	.reg .b32 	%f<273>;
	.reg .b64 	%rd<34>;
	.reg .b64 	%fd<4>;
	// demoted variable
	.shared .align 4 .b8 _ZZ18gpu_mat_mul_kernelPfS_S_iiiE3Mds[1024];
	// demoted variable
	.shared .align 4 .b8 _ZZ18gpu_mat_mul_kernelPfS_S_iiiE3Nds[1024];
	ld.param.u32 	%r55, [_Z18gpu_mat_mul_kernelPfS_S_iii_param_4];
	ld.param.u32 	%r56, [_Z18gpu_mat_mul_kernelPfS_S_iii_param_5];
	mov.u32 	%r57, %ctaid.x;
	mov.u32 	%r58, %ctaid.y;
	mov.u32 	%r1, %tid.x;
	mov.u32 	%r2, %tid.y;
	shl.b32 	%r59, %r58, 4;
	add.s32 	%r3, %r59, %r2;
	shl.b32 	%r4, %r57, 4;
	add.s32 	%r5, %r4, %r1;
	cvt.rn.f64.s32 	%fd1, %r55;
	mul.f64 	%fd2, %fd1, 0d3FB0000000000000;
	cvt.rpi.f64.f64 	%fd3, %fd2;
	cvt.rzi.s32.f64 	%r6, %fd3;
	add.s32 	%r7, %r6, -1;
	setp.lt.s32 	%p1, %r6, 2;
	shl.b32 	%r60, %r2, 6;
	mov.u32 	%r61, _ZZ18gpu_mat_mul_kernelPfS_S_iiiE3Mds;
	add.s32 	%r8, %r61, %r60;
	mov.f32 	%f272, 0f00000000;
	@%p1 bra 	$L__BB0_7;
	mad.lo.s32 	%r131, %r55, %r3, %r1;
	setp.eq.s32 	%p2, %r6, 2;
	mov.f32 	%f272, 0f00000000;
	mov.b32 	%r133, 0;
	@%p2 bra 	$L__BB0_5;
	and.b32  	%r63, %r7, -2;
	neg.s32 	%r132, %r63;
	add.s32 	%r64, %r2, 16;
	mad.lo.s32 	%r65, %r56, %r64, %r1;
	add.s32 	%r130, %r65, %r4;
	mad.lo.s32 	%r66, %r2, %r56, %r1;
	add.s32 	%r129, %r66, %r4;
	mov.f32 	%f272, 0f00000000;
$L__BB0_3:
	ld.param.u64 	%rd30, [_Z18gpu_mat_mul_kernelPfS_S_iii_param_1];
	ld.param.u64 	%rd27, [_Z18gpu_mat_mul_kernelPfS_S_iii_param_0];
	cvta.to.global.u64 	%rd4, %rd27;
	mul.wide.s32 	%rd5, %r131, 4;
	add.s64 	%rd6, %rd4, %rd5;
	ld.global.f32 	%f24, [%rd6];
	shl.b32 	%r67, %r1, 2;
	add.s32 	%r68, %r8, %r67;
	st.shared.f32 	[%r68], %f24;
	cvta.to.global.u64 	%rd7, %rd30;
	mul.wide.s32 	%rd8, %r129, 4;
	add.s64 	%rd9, %rd7, %rd8;
	ld.global.f32 	%f25, [%rd9];
	mov.u32 	%r70, _ZZ18gpu_mat_mul_kernelPfS_S_iiiE3Nds;
	add.s32 	%r71, %r70, %r67;
	add.s32 	%r72, %r71, %r60;
	st.shared.f32 	[%r72], %f25;
	bar.sync 	0;
	ld.shared.f32 	%f26, [%r8];
	ld.shared.f32 	%f27, [%r71];
	fma.rn.f32 	%f28, %f26, %f27, %f272;
	ld.shared.f32 	%f29, [%r8+4];
	ld.shared.f32 	%f30, [%r71+64];
	fma.rn.f32 	%f31, %f29, %f30, %f28;
	ld.shared.f32 	%f32, [%r8+8];
	ld.shared.f32 	%f33, [%r71+128];
	fma.rn.f32 	%f34, %f32, %f33, %f31;
	ld.shared.f32 	%f35, [%r8+12];
	ld.shared.f32 	%f36, [%r71+192];
	fma.rn.f32 	%f37, %f35, %f36, %f34;
	ld.shared.f32 	%f38, [%r8+16];
	ld.shared.f32 	%f39, [%r71+256];
	fma.rn.f32 	%f40, %f38, %f39, %f37;
	ld.shared.f32 	%f41, [%r8+20];
	ld.shared.f32 	%f42, [%r71+320];
	fma.rn.f32 	%f43, %f41, %f42, %f40;
	ld.shared.f32 	%f44, [%r8+24];
	ld.shared.f32 	%f45, [%r71+384];
	fma.rn.f32 	%f46, %f44, %f45, %f43;
	ld.shared.f32 	%f47, [%r8+28];
	ld.shared.f32 	%f48, [%r71+448];
	fma.rn.f32 	%f49, %f47, %f48, %f46;
	ld.shared.f32 	%f50, [%r8+32];
	ld.shared.f32 	%f51, [%r71+512];
	fma.rn.f32 	%f52, %f50, %f51, %f49;
	ld.shared.f32 	%f53, [%r8+36];
	ld.shared.f32 	%f54, [%r71+576];
	fma.rn.f32 	%f55, %f53, %f54, %f52;
	ld.shared.f32 	%f56, [%r8+40];
	ld.shared.f32 	%f57, [%r71+640];
	fma.rn.f32 	%f58, %f56, %f57, %f55;
	ld.shared.f32 	%f59, [%r8+44];
	ld.shared.f32 	%f60, [%r71+704];
	fma.rn.f32 	%f61, %f59, %f60, %f58;
	ld.shared.f32 	%f62, [%r8+48];
	ld.shared.f32 	%f63, [%r71+768];
	fma.rn.f32 	%f64, %f62, %f63, %f61;
	ld.shared.f32 	%f65, [%r8+52];
	ld.shared.f32 	%f66, [%r71+832];
	fma.rn.f32 	%f67, %f65, %f66, %f64;
	ld.shared.f32 	%f68, [%r8+56];
	ld.shared.f32 	%f69, [%r71+896];
	fma.rn.f32 	%f70, %f68, %f69, %f67;
	ld.shared.f32 	%f71, [%r8+60];
	ld.shared.f32 	%f72, [%r71+960];
	fma.rn.f32 	%f73, %f71, %f72, %f70;
	bar.sync 	0;
	ld.global.f32 	%f74, [%rd6+64];
	st.shared.f32 	[%r68], %f74;
	mul.wide.s32 	%rd10, %r130, 4;
	add.s64 	%rd11, %rd7, %rd10;
	ld.global.f32 	%f75, [%rd11];
	st.shared.f32 	[%r72], %f75;
	bar.sync 	0;
	ld.shared.f32 	%f76, [%r8];
	ld.shared.f32 	%f77, [%r71];
	fma.rn.f32 	%f78, %f76, %f77, %f73;
	ld.shared.f32 	%f79, [%r8+4];
	ld.shared.f32 	%f80, [%r71+64];
	fma.rn.f32 	%f81, %f79, %f80, %f78;
	ld.shared.f32 	%f82, [%r8+8];
	ld.shared.f32 	%f83, [%r71+128];
	fma.rn.f32 	%f84, %f82, %f83, %f81;
	ld.shared.f32 	%f85, [%r8+12];
	ld.shared.f32 	%f86, [%r71+192];
	fma.rn.f32 	%f87, %f85, %f86, %f84;
	ld.shared.f32 	%f88, [%r8+16];
	ld.shared.f32 	%f89, [%r71+256];
	fma.rn.f32 	%f90, %f88, %f89, %f87;
	ld.shared.f32 	%f91, [%r8+20];
	ld.shared.f32 	%f92, [%r71+320];
	fma.rn.f32 	%f93, %f91, %f92, %f90;
	ld.shared.f32 	%f94, [%r8+24];
	ld.shared.f32 	%f95, [%r71+384];
	fma.rn.f32 	%f96, %f94, %f95, %f93;
	ld.shared.f32 	%f97, [%r8+28];
	ld.shared.f32 	%f98, [%r71+448];
	fma.rn.f32 	%f99, %f97, %f98, %f96;
	ld.shared.f32 	%f100, [%r8+32];
	ld.shared.f32 	%f101, [%r71+512];
	fma.rn.f32 	%f102, %f100, %f101, %f99;
	ld.shared.f32 	%f103, [%r8+36];
	ld.shared.f32 	%f104, [%r71+576];
	fma.rn.f32 	%f105, %f103, %f104, %f102;
	ld.shared.f32 	%f106, [%r8+40];
	ld.shared.f32 	%f107, [%r71+640];
	fma.rn.f32 	%f108, %f106, %f107, %f105;
	ld.shared.f32 	%f109, [%r8+44];
	ld.shared.f32 	%f110, [%r71+704];
	fma.rn.f32 	%f111, %f109, %f110, %f108;
	ld.shared.f32 	%f112, [%r8+48];
	ld.shared.f32 	%f113, [%r71+768];
	fma.rn.f32 	%f114, %f112, %f113, %f111;
	ld.shared.f32 	%f115, [%r8+52];
	ld.shared.f32 	%f116, [%r71+832];
	fma.rn.f32 	%f117, %f115, %f116, %f114;
	ld.shared.f32 	%f118, [%r8+56];
	ld.shared.f32 	%f119, [%r71+896];
	fma.rn.f32 	%f120, %f118, %f119, %f117;
	ld.shared.f32 	%f121, [%r8+60];
	ld.shared.f32 	%f122, [%r71+960];
	fma.rn.f32 	%f272, %f121, %f122, %f120;
	bar.sync 	0;
	add.s32 	%r132, %r132, 2;
	add.s32 	%r131, %r131, 32;
	shl.b32 	%r73, %r56, 5;
	add.s32 	%r130, %r130, %r73;
	add.s32 	%r129, %r129, %r73;
	setp.ne.s32 	%p3, %r132, 0;
	@%p3 bra 	$L__BB0_3;
	shl.b32 	%r74, %r6, 4;
	add.s32 	%r75, %r74, -16;
	and.b32  	%r133, %r75, -32;
$L__BB0_5:
	and.b32  	%r76, %r6, 1;
	setp.eq.b32 	%p4, %r76, 1;
	@%p4 bra 	$L__BB0_7;
	ld.param.u64 	%rd31, [_Z18gpu_mat_mul_kernelPfS_S_iii_param_1];
	ld.param.u64 	%rd28, [_Z18gpu_mat_mul_kernelPfS_S_iii_param_0];
	mad.lo.s32 	%r77, %r55, %r3, %r1;
	add.s32 	%r78, %r77, %r133;
	cvta.to.global.u64 	%rd12, %rd28;
	mul.wide.s32 	%rd13, %r78, 4;
	add.s64 	%rd14, %rd12, %rd13;
	ld.global.f32 	%f123, [%rd14];
	shl.b32 	%r79, %r1, 2;
	add.s32 	%r80, %r8, %r79;
	st.shared.f32 	[%r80], %f123;
	add.s32 	%r81, %r133, %r2;
	mad.lo.s32 	%r82, %r81, %r56, %r5;
	cvta.to.global.u64 	%rd15, %rd31;
	mul.wide.s32 	%rd16, %r82, 4;
	add.s64 	%rd17, %rd15, %rd16;
	ld.global.f32 	%f124, [%rd17];
	mov.u32 	%r84, _ZZ18gpu_mat_mul_kernelPfS_S_iiiE3Nds;
	add.s32 	%r85, %r84, %r79;
	add.s32 	%r86, %r85, %r60;
	st.shared.f32 	[%r86], %f124;
	bar.sync 	0;
	ld.shared.f32 	%f125, [%r8];
	ld.shared.f32 	%f126, [%r85];
	fma.rn.f32 	%f127, %f125, %f126, %f272;
	ld.shared.f32 	%f128, [%r8+4];
	ld.shared.f32 	%f129, [%r85+64];
	fma.rn.f32 	%f130, %f128, %f129, %f127;
	ld.shared.f32 	%f131, [%r8+8];
	ld.shared.f32 	%f132, [%r85+128];
	fma.rn.f32 	%f133, %f131, %f132, %f130;
	ld.shared.f32 	%f134, [%r8+12];
	ld.shared.f32 	%f135, [%r85+192];
	fma.rn.f32 	%f136, %f134, %f135, %f133;
	ld.shared.f32 	%f137, [%r8+16];
	ld.shared.f32 	%f138, [%r85+256];
	fma.rn.f32 	%f139, %f137, %f138, %f136;
	ld.shared.f32 	%f140, [%r8+20];
	ld.shared.f32 	%f141, [%r85+320];
	fma.rn.f32 	%f142, %f140, %f141, %f139;
	ld.shared.f32 	%f143, [%r8+24];
	ld.shared.f32 	%f144, [%r85+384];
	fma.rn.f32 	%f145, %f143, %f144, %f142;
	ld.shared.f32 	%f146, [%r8+28];
	ld.shared.f32 	%f147, [%r85+448];
	fma.rn.f32 	%f148, %f146, %f147, %f145;
	ld.shared.f32 	%f149, [%r8+32];
	ld.shared.f32 	%f150, [%r85+512];
	fma.rn.f32 	%f151, %f149, %f150, %f148;
	ld.shared.f32 	%f152, [%r8+36];
	ld.shared.f32 	%f153, [%r85+576];
	fma.rn.f32 	%f154, %f152, %f153, %f151;
	ld.shared.f32 	%f155, [%r8+40];
	ld.shared.f32 	%f156, [%r85+640];
	fma.rn.f32 	%f157, %f155, %f156, %f154;
	ld.shared.f32 	%f158, [%r8+44];
	ld.shared.f32 	%f159, [%r85+704];
	fma.rn.f32 	%f160, %f158, %f159, %f157;
	ld.shared.f32 	%f161, [%r8+48];
	ld.shared.f32 	%f162, [%r85+768];
	fma.rn.f32 	%f163, %f161, %f162, %f160;
	ld.shared.f32 	%f164, [%r8+52];
	ld.shared.f32 	%f165, [%r85+832];
	fma.rn.f32 	%f166, %f164, %f165, %f163;
	ld.shared.f32 	%f167, [%r8+56];
	ld.shared.f32 	%f168, [%r85+896];
	fma.rn.f32 	%f169, %f167, %f168, %f166;
	ld.shared.f32 	%f170, [%r8+60];
	ld.shared.f32 	%f171, [%r85+960];
	fma.rn.f32 	%f272, %f170, %f171, %f169;
	bar.sync 	0;
$L__BB0_7:
	shl.b32 	%r87, %r6, 4;
	add.s32 	%r23, %r87, -16;
	sub.s32 	%r24, %r55, %r23;
	setp.ge.s32 	%p5, %r1, %r24;
	@%p5 bra 	$L__BB0_9;
	ld.param.u64 	%rd29, [_Z18gpu_mat_mul_kernelPfS_S_iii_param_0];
	mad.lo.s32 	%r88, %r55, %r3, %r1;
	add.s32 	%r89, %r88, %r23;
	cvta.to.global.u64 	%rd18, %rd29;
	mul.wide.s32 	%rd19, %r89, 4;
	add.s64 	%rd20, %rd18, %rd19;
	ld.global.f32 	%f172, [%rd20];
	shl.b32 	%r90, %r1, 2;
	add.s32 	%r91, %r8, %r90;
	st.shared.f32 	[%r91], %f172;
$L__BB0_9:
	setp.ge.s32 	%p6, %r2, %r24;
	@%p6 bra 	$L__BB0_11;
	ld.param.u64 	%rd32, [_Z18gpu_mat_mul_kernelPfS_S_iii_param_1];
	add.s32 	%r92, %r23, %r2;
	mad.lo.s32 	%r93, %r92, %r56, %r5;
	cvta.to.global.u64 	%rd21, %rd32;
	mul.wide.s32 	%rd22, %r93, 4;
	add.s64 	%rd23, %rd21, %rd22;
	ld.global.f32 	%f173, [%rd23];
	mov.u32 	%r95, _ZZ18gpu_mat_mul_kernelPfS_S_iiiE3Nds;
	add.s32 	%r96, %r95, %r60;
	shl.b32 	%r97, %r1, 2;
	add.s32 	%r98, %r96, %r97;
	st.shared.f32 	[%r98], %f173;
$L__BB0_11:
	bar.sync 	0;
	setp.lt.s32 	%p7, %r24, 1;
	@%p7 bra 	$L__BB0_24;
	sub.s32 	%r100, %r55, %r87;
	add.s32 	%r101, %r100, 15;
	and.b32  	%r26, %r55, 15;
	setp.lt.u32 	%p8, %r101, 15;
	mov.b32 	%r138, 0;
	@%p8 bra 	$L__BB0_15;
	sub.s32 	%r138, %r24, %r26;
	add.s32 	%r102, %r87, %r26;
	sub.s32 	%r136, %r102, %r55;
	add.s32 	%r105, %r60, %r61;
	add.s32 	%r135, %r105, 32;
	shl.b32 	%r106, %r1, 2;
	mov.u32 	%r107, _ZZ18gpu_mat_mul_kernelPfS_S_iiiE3Nds;
	add.s32 	%r108, %r106, %r107;
	add.s32 	%r134, %r108, 512;
$L__BB0_14:
	.pragma "nounroll";
	ld.shared.f32 	%f175, [%r135+-32];
	ld.shared.f32 	%f176, [%r134+-512];
	fma.rn.f32 	%f177, %f175, %f176, %f272;
	ld.shared.f32 	%f178, [%r135+-28];
	ld.shared.f32 	%f179, [%r134+-448];
	fma.rn.f32 	%f180, %f178, %f179, %f177;
	ld.shared.f32 	%f181, [%r135+-24];
	ld.shared.f32 	%f182, [%r134+-384];
	fma.rn.f32 	%f183, %f181, %f182, %f180;
	ld.shared.f32 	%f184, [%r135+-20];
	ld.shared.f32 	%f185, [%r134+-320];
	fma.rn.f32 	%f186, %f184, %f185, %f183;
	ld.shared.f32 	%f187, [%r135+-16];
	ld.shared.f32 	%f188, [%r134+-256];
	fma.rn.f32 	%f189, %f187, %f188, %f186;
	ld.shared.f32 	%f190, [%r135+-12];
	ld.shared.f32 	%f191, [%r134+-192];
	fma.rn.f32 	%f192, %f190, %f191, %f189;
	ld.shared.f32 	%f193, [%r135+-8];
	ld.shared.f32 	%f194, [%r134+-128];
	fma.rn.f32 	%f195, %f193, %f194, %f192;
	ld.shared.f32 	%f196, [%r135+-4];
	ld.shared.f32 	%f197, [%r134+-64];
	fma.rn.f32 	%f198, %f196, %f197, %f195;
	ld.shared.f32 	%f199, [%r135];
	ld.shared.f32 	%f200, [%r134];
	fma.rn.f32 	%f201, %f199, %f200, %f198;
	ld.shared.f32 	%f202, [%r135+4];
	ld.shared.f32 	%f203, [%r134+64];
	fma.rn.f32 	%f204, %f202, %f203, %f201;
	ld.shared.f32 	%f205, [%r135+8];
	ld.shared.f32 	%f206, [%r134+128];
	fma.rn.f32 	%f207, %f205, %f206, %f204;
	ld.shared.f32 	%f208, [%r135+12];
	ld.shared.f32 	%f209, [%r134+192];
	fma.rn.f32 	%f210, %f208, %f209, %f207;
	ld.shared.f32 	%f211, [%r135+16];
	ld.shared.f32 	%f212, [%r134+256];
	fma.rn.f32 	%f213, %f211, %f212, %f210;
	ld.shared.f32 	%f214, [%r135+20];
	ld.shared.f32 	%f215, [%r134+320];
	fma.rn.f32 	%f216, %f214, %f215, %f213;
	ld.shared.f32 	%f217, [%r135+24];
	ld.shared.f32 	%f218, [%r134+384];
	fma.rn.f32 	%f219, %f217, %f218, %f216;
	ld.shared.f32 	%f220, [%r135+28];
	ld.shared.f32 	%f221, [%r134+448];
	fma.rn.f32 	%f272, %f220, %f221, %f219;
	add.s32 	%r136, %r136, 16;
	add.s32 	%r135, %r135, 64;
	add.s32 	%r134, %r134, 1024;
	setp.ne.s32 	%p9, %r136, 16;
	@%p9 bra 	$L__BB0_14;
$L__BB0_15:
	setp.eq.s32 	%p10, %r26, 0;
	@%p10 bra 	$L__BB0_24;
	shl.b32 	%r109, %r1, 2;
	mov.u32 	%r110, _ZZ18gpu_mat_mul_kernelPfS_S_iiiE3Nds;
	add.s32 	%r38, %r110, %r109;
	and.b32  	%r39, %r55, 7;
	setp.lt.u32 	%p11, %r26, 8;
	@%p11 bra 	$L__BB0_18;
	shl.b32 	%r111, %r138, 2;
	add.s32 	%r112, %r8, %r111;
	ld.shared.f32 	%f223, [%r112];
	shl.b32 	%r113, %r138, 6;
	add.s32 	%r114, %r38, %r113;
	ld.shared.f32 	%f224, [%r114];
	fma.rn.f32 	%f225, %f223, %f224, %f272;
	ld.shared.f32 	%f226, [%r112+4];
	ld.shared.f32 	%f227, [%r114+64];
	fma.rn.f32 	%f228, %f226, %f227, %f225;
	ld.shared.f32 	%f229, [%r112+8];
	ld.shared.f32 	%f230, [%r114+128];
	fma.rn.f32 	%f231, %f229, %f230, %f228;
	ld.shared.f32 	%f232, [%r112+12];
	ld.shared.f32 	%f233, [%r114+192];
	fma.rn.f32 	%f234, %f232, %f233, %f231;
	ld.shared.f32 	%f235, [%r112+16];
	ld.shared.f32 	%f236, [%r114+256];
	fma.rn.f32 	%f237, %f235, %f236, %f234;
	ld.shared.f32 	%f238, [%r112+20];
	ld.shared.f32 	%f239, [%r114+320];
	fma.rn.f32 	%f240, %f238, %f239, %f237;
	ld.shared.f32 	%f241, [%r112+24];
	ld.shared.f32 	%f242, [%r114+384];
	fma.rn.f32 	%f243, %f241, %f242, %f240;
	ld.shared.f32 	%f244, [%r112+28];
	ld.shared.f32 	%f245, [%r114+448];
	fma.rn.f32 	%f272, %f244, %f245, %f243;
	add.s32 	%r138, %r138, 8;
$L__BB0_18:
	setp.eq.s32 	%p12, %r39, 0;
	@%p12 bra 	$L__BB0_24;
	and.b32  	%r42, %r55, 3;
	setp.lt.u32 	%p13, %r39, 4;
	@%p13 bra 	$L__BB0_21;
	shl.b32 	%r115, %r138, 2;
	add.s32 	%r116, %r8, %r115;
	ld.shared.f32 	%f247, [%r116];
	shl.b32 	%r117, %r138, 6;
	add.s32 	%r118, %r38, %r117;
	ld.shared.f32 	%f248, [%r118];
	fma.rn.f32 	%f249, %f247, %f248, %f272;
	ld.shared.f32 	%f250, [%r116+4];
	ld.shared.f32 	%f251, [%r118+64];
	fma.rn.f32 	%f252, %f250, %f251, %f249;
	ld.shared.f32 	%f253, [%r116+8];
	ld.shared.f32 	%f254, [%r118+128];
	fma.rn.f32 	%f255, %f253, %f254, %f252;
	ld.shared.f32 	%f256, [%r116+12];
	ld.shared.f32 	%f257, [%r118+192];
	fma.rn.f32 	%f272, %f256, %f257, %f255;
	add.s32 	%r138, %r138, 4;
$L__BB0_21:
	setp.eq.s32 	%p14, %r42, 0;
	@%p14 bra 	$L__BB0_24;
	shl.b32 	%r119, %r138, 6;
	add.s32 	%r121, %r119, %r109;
	add.s32 	%r142, %r110, %r121;
	shl.b32 	%r124, %r138, 2;
	add.s32 	%r125, %r60, %r124;
	add.s32 	%r141, %r61, %r125;
	neg.s32 	%r140, %r42;
$L__BB0_23:
	.pragma "nounroll";
	ld.shared.f32 	%f258, [%r141];
	ld.shared.f32 	%f259, [%r142];
	fma.rn.f32 	%f272, %f258, %f259, %f272;
	add.s32 	%r142, %r142, 64;
	add.s32 	%r141, %r141, 4;
	add.s32 	%r140, %r140, 1;
	setp.ne.s32 	%p15, %r140, 0;
	@%p15 bra 	$L__BB0_23;
$L__BB0_24:
	ld.param.u32 	%r128, [_Z18gpu_mat_mul_kernelPfS_S_iii_param_3];
	bar.sync 	0;
	setp.ge.s32 	%p16, %r3, %r128;
	setp.ge.s32 	%p17, %r5, %r56;
	or.pred  	%p18, %p16, %p17;
	@%p18 bra 	$L__BB0_26;
	ld.param.u64 	%rd33, [_Z18gpu_mat_mul_kernelPfS_S_iii_param_2];
	mad.lo.s32 	%r127, %r56, %r3, %r5;
	cvta.to.global.u64 	%rd24, %rd33;
	mul.wide.u32 	%rd25, %r127, 4;
	add.s64 	%rd26, %rd24, %rd25;
	st.global.f32 	[%rd26], %f272;
$L__BB0_26:
	ret;

}


// ===== COMPILED SASS (sm_100) =====

	.target	sm_100

	.elftype	@"ET_EXEC"


//--------------------- .note.nv.tkinfo           --------------------------
	.section	.note.nv.tkinfo,"",@"SHT_NOTE"
	.sectionflags	@"SHF_NOTE_NV_TKINFO"
	.tkinfo
        /*0018*/ 	.word	0x00000002
        /*0030*/ 	.string	""
        /*0030*/ 	.string	"ptxas"
        /*0030*/ 	.string	"Cuda compilation tools, release 13.0, V13.0.88"
        /*0030*/ 	.string	"Build cuda_13.0.r13.0/compiler.36424714_0"
        /*0030*/ 	.string	"-arch sm_100 -m 64 "



//--------------------- .note.nv.cuinfo           --------------------------
	.section	.note.nv.cuinfo,"",@"SHT_NOTE"
	.sectionflags	@"SHF_NOTE_NV_CUINFO"
        /*0018*/ 	.short	0x0002
        /*001a*/ 	.short	0x0064
        /*001c*/ 	.short	0x0082
	.zero		2


//--------------------- .nv.info                  --------------------------
	.section	.nv.info,"",@"SHT_CUDA_INFO"
	.align	4


	//----- nvinfo : EIATTR_REGCOUNT
	.align		4
        /*0000*/ 	.byte	0x04, 0x2f
        /*0002*/ 	.short	(.L_1 - .L_0)
	.align		4
.L_0:
        /*0004*/ 	.word	index@(_Z18gpu_mat_mul_kernelPfS_S_iii)
        /*0008*/ 	.word	0x00000020


	//----- nvinfo : EIATTR_FRAME_SIZE
	.align		4
.L_1:
        /*000c*/ 	.byte	0x04, 0x11
        /*000e*/ 	.short	(.L_3 - .L_2)
	.align		4
.L_2:
        /*0010*/ 	.word	index@(_Z18gpu_mat_mul_kernelPfS_S_iii)
        /*0014*/ 	.word	0x00000000


	//----- nvinfo : EIATTR_MIN_STACK_SIZE
	.align		4
.L_3:
        /*0018*/ 	.byte	0x04, 0x12
        /*001a*/ 	.short	(.L_5 - .L_4)
	.align		4
.L_4:
        /*001c*/ 	.word	index@(_Z18gpu_mat_mul_kernelPfS_S_iii)
        /*0020*/ 	.word	0x00000000
.L_5:


//--------------------- .nv.compat                --------------------------
	.section	.nv.compat,"",@"SHT_CUDA_COMPAT_INFO"
	.align	4
        /*0000*/ 	.byte	0x02, 0x09, 0x00, 0x00, 0x02, 0x02, 0x01, 0x00, 0x02, 0x05, 0x05, 0x00, 0x03, 0x07, 0x01, 0x01
        /*0010*/ 	.byte	0x02, 0x03, 0x00, 0x00, 0x02, 0x06, 0x01, 0x00, 0x04, 0x0b, 0x08, 0x00, 0x01, 0x00, 0x00, 0x00
        /*0020*/ 	.byte	0x00, 0x00, 0x00, 0x00


//--------------------- .nv.info._Z18gpu_mat_mul_kernelPfS_S_iii --------------------------
	.section	.nv.info._Z18gpu_mat_mul_kernelPfS_S_iii,"",@"SHT_CUDA_INFO"
	.sectionflags	@""
	.align	4


	//----- nvinfo : EIATTR_CUDA_API_VERSION
	.align		4
        /*0000*/ 	.byte	0x04, 0x37
        /*0002*/ 	.short	(.L_7 - .L_6)
.L_6:
        /*0004*/ 	.word	0x00000082


	//----- nvinfo : EIATTR_KPARAM_INFO
	.align		4
.L_7:
        /*0008*/ 	.byte	0x04, 0x17
        /*000a*/ 	.short	(.L_9 - .L_8)
.L_8:
        /*000c*/ 	.word	0x00000000
        /*0010*/ 	.short	0x0005
        /*0012*/ 	.short	0x0020
        /*0014*/ 	.byte	0x00, 0xf0, 0x11, 0x00


	//----- nvinfo : EIATTR_KPARAM_INFO
	.align		4
.L_9:
        /*0018*/ 	.byte	0x04, 0x17
        /*001a*/ 	.short	(.L_11 - .L_10)
.L_10:
        /*001c*/ 	.word	0x00000000
        /*0020*/ 	.short	0x0004
        /*0022*/ 	.short	0x001c
        /*0024*/ 	.byte	0x00, 0xf0, 0x11, 0x00


	//----- nvinfo : EIATTR_KPARAM_INFO
	.align		4
.L_11:
        /*0028*/ 	.byte	0x04, 0x17
        /*002a*/ 	.short	(.L_13 - .L_12)
.L_12:
        /*002c*/ 	.word	0x00000000
        /*0030*/ 	.short	0x0003
        /*0032*/ 	.short	0x0018
        /*0034*/ 	.byte	0x00, 0xf0, 0x11, 0x00


	//----- nvinfo : EIATTR_KPARAM_INFO
	.align		4
.L_13:
        /*0038*/ 	.byte	0x04, 0x17
        /*003a*/ 	.short	(.L_15 - .L_14)
.L_14:
        /*003c*/ 	.word	0x00000000
        /*0040*/ 	.short	0x0002
        /*0042*/ 	.short	0x0010
        /*0044*/ 	.byte	0x00, 0xf5, 0x21, 0x00


	//----- nvinfo : EIATTR_KPARAM_INFO
	.align		4
.L_15:
        /*0048*/ 	.byte	0x04, 0x17
        /*004a*/ 	.short	(.L_17 - .L_16)
.L_16:
        /*004c*/ 	.word	0x00000000
        /*0050*/ 	.short	0x0001
        /*0052*/ 	.short	0x0008
        /*0054*/ 	.byte	0x00, 0xf5, 0x21, 0x00


	//----- nvinfo : EIATTR_KPARAM_INFO
	.align		4
.L_17:
        /*0058*/ 	.byte	0x04, 0x17
        /*005a*/ 	.short	(.L_19 - .L_18)
.L_18:
        /*005c*/ 	.word	0x00000000
        /*0060*/ 	.short	0x0000
        /*0062*/ 	.short	0x0000
        /*0064*/ 	.byte	0x00, 0xf5, 0x21, 0x00


	//----- nvinfo : EIATTR_SPARSE_MMA_MASK
	.align		4
.L_19:
        /*0068*/ 	.byte	0x03, 0x50
        /*006a*/ 	.short	0x0000


	//----- nvinfo : EIATTR_MAXREG_COUNT
	.align		4
        /*006c*/ 	.byte	0x03, 0x1b
        /*006e*/ 	.short	0x00ff


	//----- nvinfo : EIATTR_NUM_BARRIERS
	.align		4
        /*0070*/ 	.byte	0x02, 0x4c
        /*0072*/ 	.byte	0x01
	.zero		1


	//----- nvinfo : EIATTR_MERCURY_ISA_VERSION
	.align		4
        /*0074*/ 	.byte	0x03, 0x5f
        /*0076*/ 	.short	0x0101


	//----- nvinfo : EIATTR_INT_WARP_WIDE_INSTR_OFFSETS
	.align		4
        /*0078*/ 	.byte	0x04, 0x31
        /*007a*/ 	.short	(.L_21 - .L_20)


	//   ....[0]....
.L_20:
        /*007c*/ 	.word	0x00000d30


	//----- nvinfo : EIATTR_VRC_CTA_INIT_COUNT
	.align		4
.L_21:
        /*0080*/ 	.byte	0x02, 0x4a
	.zero		1
	.zero		1


	//----- nvinfo : EIATTR_EXIT_INSTR_OFFSETS
	.align		4
        /*0084*/ 	.byte	0x04, 0x1c
        /*0086*/ 	.short	(.L_23 - .L_22)


	//   ....[0]....
.L_22:
        /*0088*/ 	.word	0x00001620


	//   ....[1]....
        /*008c*/ 	.word	0x00001670


	//----- nvinfo : EIATTR_CBANK_PARAM_SIZE
	.align		4
.L_23:
        /*0090*/ 	.byte	0x03, 0x19
        /*0092*/ 	.short	0x0024


	//----- nvinfo : EIATTR_PARAM_CBANK
	.align		4
        /*0094*/ 	.byte	0x04, 0x0a
        /*0096*/ 	.short	(.L_25 - .L_24)
	.align		4
.L_24:
        /*0098*/ 	.word	index@(.nv.constant0._Z18gpu_mat_mul_kernelPfS_S_iii)
        /*009c*/ 	.short	0x0380
        /*009e*/ 	.short	0x0024


	//----- nvinfo : EIATTR_SW_WAR
	.align		4
.L_25:
        /*00a0*/ 	.byte	0x04, 0x36
        /*00a2*/ 	.short	(.L_27 - .L_26)
.L_26:
        /*00a4*/ 	.word	0x00000008
.L_27:


//--------------------- .nv.callgraph             --------------------------
	.section	.nv.callgraph,"",@"SHT_CUDA_CALLGRAPH"
	.align	4
	.sectionentsize	8
	.align		4
        /*0000*/ 	.word	0x00000000
	.align		4
        /*0004*/ 	.word	0xffffffff
	.align		4
        /*0008*/ 	.word	0x00000000
	.align		4
        /*000c*/ 	.word	0xfffffffe
	.align		4
        /*0010*/ 	.word	0x00000000
	.align		4
        /*0014*/ 	.word	0xfffffffd
	.align		4
        /*0018*/ 	.word	0x00000000
	.align		4
        /*001c*/ 	.word	0xfffffffc


//--------------------- .text._Z18gpu_mat_mul_kernelPfS_S_iii --------------------------
	.section	.text._Z18gpu_mat_mul_kernelPfS_S_iii,"ax",@progbits
	.align	128
        .global         _Z18gpu_mat_mul_kernelPfS_S_iii
        .type           _Z18gpu_mat_mul_kernelPfS_S_iii,@function
        .size           _Z18gpu_mat_mul_kernelPfS_S_iii,(.L_x_10 - _Z18gpu_mat_mul_kernelPfS_S_iii)
        .other          _Z18gpu_mat_mul_kernelPfS_S_iii,@"STO_CUDA_ENTRY STV_DEFAULT"
_Z18gpu_mat_mul_kernelPfS_S_iii:
.text._Z18gpu_mat_mul_kernelPfS_S_iii:
[----:B------:R-:W-:Y:S08]  /*0000*/  LDC R1, c[0x0][0x37c] ;  /* 0x0000df00ff017b82 */ /* 0x000ff00000000800 */
[----:B------:R-:W0:Y:S01]  /*0010*/  LDC R0, c[0x0][0x39c] ;  /* 0x0000e700ff007b82 */ /* 0x000e220000000800 */
[----:B------:R-:W1:Y:S01]  /*0020*/  S2R R20, SR_TID.Y ;  /* 0x0000000000147919 */ /* 0x000e620000002200 */
[----:B------:R-:W-:Y:S01]  /*0030*/  UMOV UR4, 0x400 ;  /* 0x0000040000047882 */ /* 0x000fe20000000000 */
[----:B------:R-:W2:Y:S01]  /*0040*/  LDCU.64 UR8, c[0x0][0x358] ;  /* 0x00006b00ff0877ac */ /* 0x000ea20008000a00 */
[----:B------:R-:W-:Y:S01]  /*0050*/  MOV R27, RZ ;  /* 0x000000ff001b7202 */ /* 0x000fe20000000f00 */
[----:B------:R-:W3:Y:S03]  /*0060*/  S2R R7, SR_CTAID.Y ;  /* 0x0000000000077919 */ /* 0x000ee60000002600 */
[----:B------:R-:W4:Y:S01]  /*0070*/  S2UR UR6, SR_CgaCtaId ;  /* 0x00000000000679c3 */ /* 0x000f220000008800 */
[----:B------:R-:W5:Y:S01]  /*0080*/  S2R R6, SR_CTAID.X ;  /* 0x0000000000067919 */ /* 0x000f620000002500 */
[----:B------:R-:W5:Y:S01]  /*0090*/  S2R R3, SR_TID.X ;  /* 0x0000000000037919 */ /* 0x000f620000002100 */
[----:B0-----:R-:W0:Y:S01]  /*00a0*/  I2F.F64 R4, R0 ;  /* 0x0000000000047312 */ /* 0x001e220000201c00 */
[----:B----4-:R-:W-:Y:S01]  /*00b0*/  ULEA UR7, UR6, UR4, 0x18 ;  /* 0x0000000406077291 */ /* 0x010fe2000f8ec0ff */
[----:B-1----:R-:W-:-:S02]  /*00c0*/  SHF.L.U32 R2, R20, 0x6, RZ ;  /* 0x0000000614027819 */ /* 0x002fc400000006ff */
[----:B---3--:R-:W-:Y:S01]  /*00d0*/  LEA R18, R7, R20, 0x4 ;  /* 0x0000001407127211 */ /* 0x008fe200078e20ff */
[----:B0-----:R-:W-:Y:S02]  /*00e0*/  DMUL R4, R4, 0.0625 ;  /* 0x3fb0000004047828 */ /* 0x001fe40000000000 */
[----:B------:R-:W-:-:S04]  /*00f0*/  IADD3 R16, PT, PT, R2, UR7, RZ ;  /* 0x0000000702107c10 */ /* 0x000fc8000fffe0ff */
[----:B------:R-:W0:Y:S01]  /*0100*/  F2I.F64.CEIL R19, R4 ;  /* 0x0000000400137311 */ /* 0x000e220000309100 */
[----:B-----5:R-:W-:Y:S02]  /*0110*/  LEA R17, R6, R3, 0x4 ;  /* 0x0000000306117211 */ /* 0x020fe400078e20ff */
[----:B0-----:R-:W-:-:S13]  /*0120*/  ISETP.GE.AND P0, PT, R19, 0x2, PT ;  /* 0x000000021300780c */ /* 0x001fda0003f06270 */
[----:B--2---:R-:W-:Y:S05]  /*0130*/  @!P0 BRA `(.L_x_0) ;  /* 0x0000000800c08947 */ /* 0x004fea0003800000 */
[----:B------:R-:W-:Y:S01]  /*0140*/  ISETP.NE.AND P0, PT, R19, 0x2, PT ;  /* 0x000000021300780c */ /* 0x000fe20003f05270 */
[----:B------:R-:W-:Y:S01]  /*0150*/  IMAD R25, R18, R0, R3 ;  /* 0x0000000012197224 */ /* 0x000fe200078e0203 */
[----:B------:R-:W-:Y:S02]  /*0160*/  MOV R27, RZ ;  /* 0x000000ff001b7202 */ /* 0x000fe40000000f00 */
[----:B------:R-:W-:-:S09]  /*0170*/  MOV R8, RZ ;  /* 0x000000ff00087202 */ /* 0x000fd20000000f00 */
[----:B------:R-:W-:Y:S05]  /*0180*/  @!P0 BRA `(.L_x_1) ;  /* 0x0000000400c48947 */ /* 0x000fea0003800000 */
[----:B------:R-:W0:Y:S01]  /*0190*/  LDC R12, c[0x0][0x3a0] ;  /* 0x0000e800ff0c7b82 */ /* 0x000e220000000800 */
[----:B------:R-:W-:Y:S01]  /*01a0*/  UIADD3 UR5, UPT, UPT, UR4, 0x400, URZ ;  /* 0x0000040004057890 */ /* 0x000fe2000fffe0ff */
[----:B------:R-:W-:Y:S01]  /*01b0*/  IADD3 R4, PT, PT, R20, 0x10, RZ ;  /* 0x0000001014047810 */ /* 0x000fe20007ffe0ff */
[----:B------:R-:W-:Y:S01]  /*01c0*/  HFMA2 R27, -RZ, RZ, 0, 0 ;  /* 0x00000000ff1b7431 */ /* 0x000fe200000001ff */
[----:B------:R-:W-:Y:S01]  /*01d0*/  IADD3 R22, PT, PT, R19, -0x1, RZ ;  /* 0xffffffff13167810 */ /* 0x000fe20007ffe0ff */
[----:B------:R-:W-:Y:S01]  /*01e0*/  ULEA UR5, UR6, UR5, 0x18 ;  /* 0x0000000506057291 */ /* 0x000fe2000f8ec0ff */
[----:B------:R-:W-:Y:S02]  /*01f0*/  MOV R24, R25 ;  /* 0x0000001900187202 */ /* 0x000fe40000000f00 */
[----:B------:R-:W-:Y:S02]  /*0200*/  LOP3.LUT R22, R22, 0xfffffffe, RZ, 0xc0, !PT ;  /* 0xfffffffe16167812 */ /* 0x000fe400078ec0ff */
[----:B------:R-:W-:-:S02]  /*0210*/  LEA R14, R3, R16, 0x2 ;  /* 0x00000010030e7211 */ /* 0x000fc400078e10ff */
[----:B------:R-:W-:Y:S02]  /*0220*/  LEA R15, R3, UR5, 0x2 ;  /* 0x00000005030f7c11 */ /* 0x000fe4000f8e10ff */
[----:B------:R-:W-:Y:S02]  /*0230*/  IADD3 R22, PT, PT, -R22, RZ, RZ ;  /* 0x000000ff16167210 */ /* 0x000fe40007ffe1ff */
[----:B------:R-:W-:Y:S01]  /*0240*/  IADD3 R13, PT, PT, R2, R15, RZ ;  /* 0x0000000f020d7210 */ /* 0x000fe20007ffe0ff */
[-CC-:B0-----:R-:W-:Y:S02]  /*0250*/  IMAD R4, R4, R12.reuse, R3.reuse ;  /* 0x0000000c04047224 */ /* 0x181fe400078e0203 */
[----:B------:R-:W-:-:S03]  /*0260*/  IMAD R21, R20, R12, R3 ;  /* 0x0000000c14157224 */ /* 0x000fc600078e0203 */
[C---:B------:R-:W-:Y:S02]  /*0270*/  LEA R23, R6.reuse, R4, 0x4 ;  /* 0x0000000406177211 */ /* 0x040fe400078e20ff */
[----:B------:R-:W-:-:S07]  /*0280*/  LEA R21, R6, R21, 0x4 ;  /* 0x0000001506157211 */ /* 0x000fce00078e20ff */
.L_x_2:
[----:B------:R-:W0:Y:S08]  /*0290*/  LDC.64 R28, c[0x0][0x380] ;  /* 0x0000e000ff1c7b82 */ /* 0x000e300000000a00 */
[----:B------:R-:W1:Y:S01]  /*02a0*/  LDC.64 R8, c[0x0][0x388] ;  /* 0x0000e200ff087b82 */ /* 0x000e620000000a00 */
[----:B0-----:R-:W-:-:S05]  /*02b0*/  IMAD.WIDE R28, R24, 0x4, R28 ;  /* 0x00000004181c7825 */ /* 0x001fca00078e021c */
[----:B------:R-:W2:Y:S01]  /*02c0*/  LDG.E R26, desc[UR8][R28.64] ;  /* 0x000000081c1a7981 */ /* 0x000ea2000c1e1900 */
[----:B-1----:R-:W-:-:S06]  /*02d0*/  IMAD.WIDE R10, R21, 0x4, R8 ;  /* 0x00000004150a7825 */ /* 0x002fcc00078e0208 */
[----:B------:R-:W3:Y:S04]  /*02e0*/  LDG.E R10, desc[UR8][R10.64] ;  /* 0x000000080a0a7981 */ /* 0x000ee8000c1e1900 */
[----:B--2---:R-:W-:Y:S04]  /*02f0*/  STS [R14], R26 ;  /* 0x0000001a0e007388 */ /* 0x004fe80000000800 */
[----:B---3--:R-:W-:Y:S01]  /*0300*/  STS [R13], R10 ;  /* 0x0000000a0d007388 */ /* 0x008fe20000000800 */
[----:B------:R-:W-:Y:S06]  /*0310*/  BAR.SYNC.DEFER_BLOCKING 0x0 ;  /* 0x0000000000007b1d */ /* 0x000fec0000010000 */
[----:B------:R-:W-:Y:S04]  /*0320*/  LDS R11, [R15] ;  /* 0x000000000f0b7984 */ /* 0x000fe80000000800 */
[----:B------:R-:W0:Y:S04]  /*0330*/  LDS.128 R4, [R2+UR7] ;  /* 0x0000000702047984 */ /* 0x000e280008000c00 */
[----:B------:R-:W-:Y:S04]  /*0340*/  LDS R10, [R15+0x100] ;  /* 0x000100000f0a7984 */ /* 0x000fe80000000800 */
[----:B------:R-:W-:Y:S01]  /*0350*/  LDS R26, [R15+0x3c0] ;  /* 0x0003c0000f1a7984 */ /* 0x000fe20000000800 */
[----:B0-----:R-:W-:-:S03]  /*0360*/  FFMA R4, R4, R11, R27 ;  /* 0x0000000b04047223 */ /* 0x001fc6000000001b */
[----:B------:R-:W0:Y:S04]  /*0370*/  LDS R27, [R15+0x40] ;  /* 0x000040000f1b7984 */ /* 0x000e280000000800 */
[----:B------:R-:W-:Y:S01]  /*0380*/  LDS R11, [R15+0x140] ;  /* 0x000140000f0b7984 */ /* 0x000fe20000000800 */
[----:B0-----:R-:W-:-:S03]  /*0390*/  FFMA R5, R27, R5, R4 ;  /* 0x000000051b057223 */ /* 0x001fc60000000004 */
[----:B------:R-:W0:Y:S04]  /*03a0*/  LDS R4, [R15+0x80] ;  /* 0x000080000f047984 */ /* 0x000e280000000800 */
[----:B------:R-:W1:Y:S01]  /*03b0*/  LDS R27, [R15+0xc0] ;  /* 0x0000c0000f1b7984 */ /* 0x000e620000000800 */
[----:B0-----:R-:W-:-:S04]  /*03c0*/  FFMA R4, R4, R6, R5 ;  /* 0x0000000604047223 */ /* 0x001fc80000000005 */
[----:B-1----:R-:W-:Y:S02]  /*03d0*/  FFMA R27, R27, R7, R4 ;  /* 0x000000071b1b7223 */ /* 0x002fe40000000004 */
[----:B------:R-:W0:Y:S02]  /*03e0*/  LDS.128 R4, [R2+UR7+0x10] ;  /* 0x0000100702047984 */ /* 0x000e240008000c00 */
[----:B0-----:R-:W-:Y:S02]  /*03f0*/  FFMA R4, R4, R10, R27 ;  /* 0x0000000a04047223 */ /* 0x001fe4000000001b */
[----:B------:R-:W-:Y:S02]  /*0400*/  LDS R10, [R15+0x200] ;  /* 0x000200000f0a7984 */ /* 0x000fe40000000800 */
[----:B------:R-:W-:Y:S02]  /*0410*/  FFMA R5, R11, R5, R4 ;  /* 0x000000050b057223 */ /* 0x000fe40000000004 */
[----:B------:R-:W0:Y:S04]  /*0420*/  LDS R4, [R15+0x180] ;  /* 0x000180000f047984 */ /* 0x000e280000000800 */
[----:B------:R-:W1:Y:S01]  /*0430*/  LDS R11, [R15+0x1c0] ;  /* 0x0001c0000f0b7984 */ /* 0x000e620000000800 */
[----:B0-----:R-:W-:-:S04]  /*0440*/  FFMA R4, R4, R6, R5 ;  /* 0x0000000604047223 */ /* 0x001fc80000000005 */
[----:B-1----:R-:W-:Y:S02]  /*0450*/  FFMA R11, R11, R7, R4 ;  /* 0x000000070b0b7223 */ /* 0x002fe40000000004 */
[----:B------:R-:W0:Y:S02]  /*0460*/  LDS.128 R4, [R2+UR7+0x20] ;  /* 0x0000200702047984 */ /* 0x000e240008000c00 */
[----:B0-----:R-:W-:Y:S02]  /*0470*/  FFMA R4, R4, R10, R11 ;  /* 0x0000000a04047223 */ /* 0x001fe4000000000b */
        /* <DEDUP_REMOVED lines=9> */
[----:B------:R-:W0:Y:S02]  /*0510*/  LDS R11, [R15+0x340] ;  /* 0x000340000f0b7984 */ /* 0x000e240000000800 */
[----:B0-----:R-:W-:Y:S01]  /*0520*/  FFMA R11, R11, R5, R4 ;  /* 0x000000050b0b7223 */ /* 0x001fe20000000004 */
[----:B------:R-:W-:Y:S02]  /*0530*/  IMAD.WIDE R4, R23, 0x4, R8 ;  /* 0x0000000417047825 */ /* 0x000fe400078e0208 */
[----:B------:R-:W0:Y:S01]  /*0540*/  LDS R8, [R15+0x380] ;  /* 0x000380000f087984 */ /* 0x000e220000000800 */
[----:B------:R-:W-:Y:S06]  /*0550*/  BAR.SYNC.DEFER_BLOCKING 0x0 ;  /* 0x0000000000007b1d */ /* 0x000fec0000010000 */
[----:B------:R-:W2:Y:S04]  /*0560*/  LDG.E R29, desc[UR8][R28.64+0x40] ;  /* 0x000040081c1d7981 */ /* 0x000ea8000c1e1900 */
[----:B------:R-:W3:Y:S01]  /*0570*/  LDG.E R4, desc[UR8][R4.64] ;  /* 0x0000000804047981 */ /* 0x000ee2000c1e1900 */
[----:B0-----:R-:W-:-:S04]  /*0580*/  FFMA R6, R8, R6, R11 ;  /* 0x0000000608067223 */ /* 0x001fc8000000000b */
[----:B------:R-:W-:Y:S01]  /*0590*/  FFMA R7, R26, R7, R6 ;  /* 0x000000071a077223 */ /* 0x000fe20000000006 */
[----:B------:R-:W-:-:S04]  /*05a0*/  IADD3 R22, PT, PT, R22, 0x2, RZ ;  /* 0x0000000216167810 */ /* 0x000fc80007ffe0ff */
[----:B------:R-:W-:Y:S02]  /*05b0*/  ISETP.NE.AND P0, PT, R22, RZ, PT ;  /* 0x000000ff1600720c */ /* 0x000fe40003f05270 */
[----:B------:R-:W-:Y:S02]  /*05c0*/  IADD3 R24, PT, PT, R24, 0x20, RZ ;  /* 0x0000002018187810 */ /* 0x000fe40007ffe0ff */
[C---:B------:R-:W-:Y:S02]  /*05d0*/  LEA R23, R12.reuse, R23, 0x5 ;  /* 0x000000170c177211 */ /* 0x040fe400078e28ff */
[----:B------:R-:W-:Y:S01]  /*05e0*/  LEA R21, R12, R21, 0x5 ;  /* 0x000000150c157211 */ /* 0x000fe200078e28ff */
[----:B--2---:R-:W-:Y:S04]  /*05f0*/  STS [R14], R29 ;  /* 0x0000001d0e007388 */ /* 0x004fe80000000800 */
[----:B---3--:R-:W-:Y:S01]  /*0600*/  STS [R13], R4 ;  /* 0x000000040d007388 */ /* 0x008fe20000000800 */
[----:B------:R-:W-:Y:S06]  /*0610*/  BAR.SYNC.DEFER_BLOCKING 0x0 ;  /* 0x0000000000007b1d */ /* 0x000fec0000010000 */
[----:B------:R-:W-:Y:S04]  /*0620*/  LDS R27, [R15] ;  /* 0x000000000f1b7984 */ /* 0x000fe80000000800 */
[----:B------:R-:W0:Y:S04]  /*0630*/  LDS.128 R8, [R2+UR7] ;  /* 0x0000000702087984 */ /* 0x000e280008000c00 */
[----:B------:R-:W1:Y:S04]  /*0640*/  LDS R6, [R15+0x40] ;  /* 0x000040000f067984 */ /* 0x000e680000000800 */
[----:B------:R-:W2:Y:S04]  /*0650*/  LDS R28, [R15+0x80] ;  /* 0x000080000f1c7984 */ /* 0x000ea80000000800 */
[----:B------:R-:W3:Y:S04]  /*0660*/  LDS R26, [R15+0xc0] ;  /* 0x0000c0000f1a7984 */ /* 0x000ee80000000800 */
[----:B------:R-:W-:Y:S01]  /*0670*/  LDS R29, [R15+0x3c0] ;  /* 0x0003c0000f1d7984 */ /* 0x000fe20000000800 */
[----:B0-----:R-:W-:-:S04]  /*0680*/  FFMA R8, R8, R27, R7 ;  /* 0x0000001b08087223 */ /* 0x001fc80000000007 */
[----:B-1----:R-:W-:Y:S02]  /*0690*/  FFMA R5, R6, R9, R8 ;  /* 0x0000000906057223 */ /* 0x002fe40000000008 */
[----:B------:R-:W-:Y:S02]  /*06a0*/  LDS R9, [R15+0x100] ;  /* 0x000100000f097984 */ /* 0x000fe40000000800 */
[----:B--2---:R-:W-:Y:S02]  /*06b0*/  FFMA R27, R28, R10, R5 ;  /* 0x0000000a1c1b7223 */ /* 0x004fe40000000005 */
[----:B------:R-:W0:Y:S02]  /*06c0*/  LDS.128 R4, [R2+UR7+0x10] ;  /* 0x0000100702047984 */ /* 0x000e240008000c00 */
[----:B---3--:R-:W-:Y:S02]  /*06d0*/  FFMA R11, R26, R11, R27 ;  /* 0x0000000b1a0b7223 */ /* 0x008fe4000000001b */
[----:B------:R-:W1:Y:S04]  /*06e0*/  LDS R27, [R15+0x140] ;  /* 0x000140000f1b7984 */ /* 0x000e680000000800 */
[----:B------:R-:W2:Y:S04]  /*06f0*/  LDS R8, [R15+0x180] ;  /* 0x000180000f087984 */ /* 0x000ea80000000800 */
[----:B------:R-:W3:Y:S01]  /*0700*/  LDS R26, [R15+0x1c0] ;  /* 0x0001c0000f1a7984 */ /* 0x000ee20000000800 */
        /* <DEDUP_REMOVED lines=16> */
[----:B------:R-:W2:Y:S01]  /*0810*/  LDS R8, [R15+0x380] ;  /* 0x000380000f087984 */ /* 0x000ea20000000800 */
[----:B0-----:R-:W-:-:S04]  /*0820*/  FFMA R4, R4, R9, R11 ;  /* 0x0000000904047223 */ /* 0x001fc8000000000b */
[----:B-1----:R-:W-:-:S04]  /*0830*/  FFMA R5, R27, R5, R4 ;  /* 0x000000051b057223 */ /* 0x002fc80000000004 */
[----:B--2---:R-:W-:-:S04]  /*0840*/  FFMA R6, R8, R6, R5 ;  /* 0x0000000608067223 */ /* 0x004fc80000000005 */
[----:B------:R-:W-:Y:S01]  /*0850*/  FFMA R27, R29, R7, R6 ;  /* 0x000000071d1b7223 */ /* 0x000fe20000000006 */
[----:B------:R-:W-:Y:S06]  /*0860*/  BAR.SYNC.DEFER_BLOCKING 0x0 ;  /* 0x0000000000007b1d */ /* 0x000fec0000010000 */
[----:B------:R-:W-:Y:S05]  /*0870*/  @P0 BRA `(.L_x_2) ;  /* 0xfffffff800840947 */ /* 0x000fea000383ffff */
[----:B------:R-:W-:-:S04]  /*0880*/  LEA R8, R19, 0xfffffff0, 0x4 ;  /* 0xfffffff013087811 */ /* 0x000fc800078e20ff */
[----:B------:R-:W-:-:S07]  /*0890*/  LOP3.LUT R8, R8, 0xffffffe0, RZ, 0xc0, !PT ;  /* 0xffffffe008087812 */ /* 0x000fce00078ec0ff */
.L_x_1:
[----:B------:R-:W-:-:S04]  /*08a0*/  LOP3.LUT R4, R19, 0x1, RZ, 0xc0, !PT ;  /* 0x0000000113047812 */ /* 0x000fc800078ec0ff */
[----:B------:R-:W-:-:S13]  /*08b0*/  ISETP.NE.U32.AND P0, PT, R4, 0x1, PT ;  /* 0x000000010400780c */ /* 0x000fda0003f05070 */
[----:B------:R-:W-:Y:S05]  /*08c0*/  @!P0 BRA `(.L_x_0) ;  /* 0x0000000000dc8947 */ /* 0x000fea0003800000 */
[----:B------:R-:W0:Y:S01]  /*08d0*/  LDC.64 R6, c[0x0][0x380] ;  /* 0x0000e000ff067b82 */ /* 0x000e220000000a00 */
[----:B------:R-:W1:Y:S01]  /*08e0*/  LDCU UR5, c[0x0][0x3a0] ;  /* 0x00007400ff0577ac */ /* 0x000e620008000800 */
[-C--:B------:R-:W-:Y:S02]  /*08f0*/  IADD3 R10, PT, PT, R20, R8.reuse, RZ ;  /* 0x00000008140a7210 */ /* 0x080fe40007ffe0ff */
[----:B------:R-:W-:-:S04]  /*0900*/  IADD3 R25, PT, PT, R25, R8, RZ ;  /* 0x0000000819197210 */ /* 0x000fc80007ffe0ff */
[----:B------:R-:W2:Y:S01]  /*0910*/  LDC.64 R4, c[0x0][0x388] ;  /* 0x0000e200ff047b82 */ /* 0x000ea20000000a00 */
[----:B-1----:R-:W-:Y:S02]  /*0920*/  IMAD R9, R10, UR5, R17 ;  /* 0x000000050a097c24 */ /* 0x002fe4000f8e0211 */
[----:B0-----:R-:W-:-:S05]  /*0930*/  IMAD.WIDE R6, R25, 0x4, R6 ;  /* 0x0000000419067825 */ /* 0x001fca00078e0206 */
[----:B------:R-:W3:Y:S01]  /*0940*/  LDG.E R8, desc[UR8][R6.64] ;  /* 0x0000000806087981 */ /* 0x000ee2000c1e1900 */
[----:B--2---:R-:W-:-:S05]  /*0950*/  IMAD.WIDE R4, R9, 0x4, R4 ;  /* 0x0000000409047825 */ /* 0x004fca00078e0204 */
[----:B------:R-:W2:Y:S01]  /*0960*/  LDG.E R9, desc[UR8][R4.64] ;  /* 0x0000000804097981 */ /* 0x000ea2000c1e1900 */
[----:B------:R-:W-:-:S04]  /*0970*/  UIADD3 UR5, UPT, UPT, UR4, 0x400, URZ ;  /* 0x0000040004057890 */ /* 0x000fc8000fffe0ff */
[----:B------:R-:W-:Y:S01]  /*0980*/  ULEA UR5, UR6, UR5, 0x18 ;  /* 0x0000000506057291 */ /* 0x000fe2000f8ec0ff */
[----:B------:R-:W-:-:S05]  /*0990*/  LEA R23, R3, R16, 0x2 ;  /* 0x0000001003177211 */ /* 0x000fca00078e10ff */
[----:B------:R-:W-:-:S04]  /*09a0*/  LEA R21, R3, UR5, 0x2 ;  /* 0x0000000503157c11 */ /* 0x000fc8000f8e10ff */
[----:B------:R-:W-:Y:S01]  /*09b0*/  IADD3 R22, PT, PT, R2, R21, RZ ;  /* 0x0000001502167210 */ /* 0x000fe20007ffe0ff */
[----:B---3--:R-:W-:Y:S04]  /*09c0*/  STS [R23], R8 ;  /* 0x0000000817007388 */ /* 0x008fe80000000800 */
[----:B--2---:R-:W-:Y:S01]  /*09d0*/  STS [R22], R9 ;  /* 0x0000000916007388 */ /* 0x004fe20000000800 */
[----:B------:R-:W-:Y:S06]  /*09e0*/  BAR.SYNC.DEFER_BLOCKING 0x0 ;  /* 0x0000000000007b1d */ /* 0x000fec0000010000 */
[----:B------:R-:W-:Y:S04]  /*09f0*/  LDS R10, [R21] ;  /* 0x00000000150a7984 */ /* 0x000fe80000000800 */
[----:B------:R-:W0:Y:S04]  /*0a00*/  LDS.128 R12, [R2+UR7] ;  /* 0x00000007020c7984 */ /* 0x000e280008000c00 */
[----:B------:R-:W1:Y:S04]  /*0a10*/  LDS R11, [R21+0x40] ;  /* 0x00004000150b7984 */ /* 0x000e680000000800 */
[----:B------:R-:W2:Y:S04]  /*0a20*/  LDS R28, [R21+0x80] ;  /* 0x00008000151c7984 */ /* 0x000ea80000000800 */
[----:B------:R-:W3:Y:S04]  /*0a30*/  LDS R26, [R21+0xc0] ;  /* 0x0000c000151a7984 */ /* 0x000ee80000000800 */
[----:B------:R-:W-:Y:S04]  /*0a40*/  LDS R29, [R21+0x100] ;  /* 0x00010000151d7984 */ /* 0x000fe80000000800 */
[----:B------:R-:W4:Y:S04]  /*0a50*/  LDS.128 R4, [R2+UR7+0x10] ;  /* 0x0000100702047984 */ /* 0x000f280008000c00 */
[----:B------:R-:W5:Y:S04]  /*0a60*/  LDS R24, [R21+0x140] ;  /* 0x0001400015187984 */ /* 0x000f680000000800 */
[----:B------:R-:W5:Y:S04]  /*0a70*/  LDS R23, [R21+0x180] ;  /* 0x0001800015177984 */ /* 0x000f680000000800 */
[----:B------:R-:W5:Y:S04]  /*0a80*/  LDS R22, [R21+0x1c0] ;  /* 0x0001c00015167984 */ /* 0x000f680000000800 */
[----:B------:R-:W-:Y:S01]  /*0a90*/  LDS R25, [R21+0x200] ;  /* 0x0002000015197984 */ /* 0x000fe20000000800 */
[----:B0-----:R-:W-:-:S03]  /*0aa0*/  FFMA R10, R12, R10, R27 ;  /* 0x0000000a0c0a7223 */ /* 0x001fc6000000001b */
[----:B------:R-:W-:Y:S01]  /*0ab0*/  LDS R27, [R21+0x280] ;  /* 0x00028000151b7984 */ /* 0x000fe20000000800 */
[----:B-1----:R-:W-:-:S04]  /*0ac0*/  FFMA R11, R11, R13, R10 ;  /* 0x0000000d0b0b7223 */ /* 0x002fc8000000000a */
[----:B--2---:R-:W-:Y:S02]  /*0ad0*/  FFMA R13, R28, R14, R11 ;  /* 0x0000000e1c0d7223 */ /* 0x004fe4000000000b */
[----:B------:R-:W0:Y:S02]  /*0ae0*/  LDS.128 R8, [R2+UR7+0x20] ;  /* 0x0000200702087984 */ /* 0x000e240008000c00 */
[----:B---3--:R-:W-:Y:S02]  /*0af0*/  FFMA R13, R26, R15, R13 ;  /* 0x0000000f1a0d7223 */ /* 0x008fe4000000000d */
[----:B------:R-:W1:Y:S02]  /*0b00*/  LDS R26, [R21+0x240] ;  /* 0x00024000151a7984 */ /* 0x000e640000000800 */
[----:B----4-:R-:W-:Y:S02]  /*0b10*/  FFMA R13, R4, R29, R13 ;  /* 0x0000001d040d7223 */ /* 0x010fe4000000000d */
[----:B------:R-:W2:Y:S02]  /*0b20*/  LDS R4, [R21+0x2c0] ;  /* 0x0002c00015047984 */ /* 0x000ea40000000800 */
[----:B-----5:R-:W-:-:S02]  /*0b30*/  FFMA R24, R24, R5, R13 ;  /* 0x0000000518187223 */ /* 0x020fc4000000000d */
[----:B------:R-:W-:Y:S04]  /*0b40*/  LDS R5, [R21+0x300] ;  /* 0x0003000015057984 */ /* 0x000fe80000000800 */
[----:B------:R-:W3:Y:S01]  /*0b50*/  LDS.128 R12, [R2+UR7+0x30] ;  /* 0x00003007020c7984 */ /* 0x000ee20008000c00 */
[----:B------:R-:W-:-:S03]  /*0b60*/  FFMA R23, R23, R6, R24 ;  /* 0x0000000617177223 */ /* 0x000fc60000000018 */
[----:B------:R-:W4:Y:S01]  /*0b70*/  LDS R6, [R21+0x340] ;  /* 0x0003400015067984 */ /* 0x000f220000000800 */
[----:B------:R-:W-:-:S03]  /*0b80*/  FFMA R23, R22, R7, R23 ;  /* 0x0000000716177223 */ /* 0x000fc60000000017 */
[----:B------:R-:W5:Y:S04]  /*0b90*/  LDS R7, [R21+0x380] ;  /* 0x0003800015077984 */ /* 0x000f680000000800 */
[----:B------:R-:W5:Y:S01]  /*0ba0*/  LDS R22, [R21+0x3c0] ;  /* 0x0003c00015167984 */ /* 0x000f620000000800 */
[----:B0-----:R-:W-:-:S04]  /*0bb0*/  FFMA R23, R8, R25, R23 ;  /* 0x0000001908177223 */ /* 0x001fc80000000017 */
[----:B-1----:R-:W-:-:S04]  /*0bc0*/  FFMA R26, R26, R9, R23 ;  /* 0x000000091a1a7223 */ /* 0x002fc80000000017 */
[----:B------:R-:W-:-:S04]  /*0bd0*/  FFMA R27, R27, R10, R26 ;  /* 0x0000000a1b1b7223 */ /* 0x000fc8000000001a */
[----:B--2---:R-:W-:-:S04]  /*0be0*/  FFMA R11, R4, R11, R27 ;  /* 0x0000000b040b7223 */ /* 0x004fc8000000001b */
[----:B---3--:R-:W-:-:S04]  /*0bf0*/  FFMA R5, R12, R5, R11 ;  /* 0x000000050c057223 */ /* 0x008fc8000000000b */
[----:B----4-:R-:W-:-:S04]  /*0c00*/  FFMA R6, R6, R13, R5 ;  /* 0x0000000d06067223 */ /* 0x010fc80000000005 */
[----:B-----5:R-:W-:-:S04]  /*0c10*/  FFMA R7, R7, R14, R6 ;  /* 0x0000000e07077223 */ /* 0x020fc80000000006 */
[----:B------:R-:W-:Y:S01]  /*0c20*/  FFMA R27, R22, R15, R7 ;  /* 0x0000000f161b7223 */ /* 0x000fe20000000007 */
[----:B------:R-:W-:Y:S06]  /*0c30*/  BAR.SYNC.DEFER_BLOCKING 0x0 ;  /* 0x0000000000007b1d */ /* 0x000fec0000010000 */
.L_x_0:
[----:B------:R-:W-:-:S04]  /*0c40*/  LEA R11, R19, 0xfffffff0, 0x4 ;  /* 0xfffffff0130b7811 */ /* 0x000fc800078e20ff */
[----:B------:R-:W-:-:S04]  /*0c50*/  IADD3 R9, PT, PT, -R11, R0, RZ ;  /* 0x000000000b097210 */ /* 0x000fc80007ffe1ff */
[-C--:B------:R-:W-:Y:S02]  /*0c60*/  ISETP.GE.AND P0, PT, R3, R9.reuse, PT ;  /* 0x000000090300720c */ /* 0x080fe40003f06270 */
[----:B------:R-:W-:-:S11]  /*0c70*/  ISETP.GE.AND P1, PT, R20, R9, PT ;  /* 0x000000091400720c */ /* 0x000fd60003f26270 */
[----:B------:R-:W0:Y:S01]  /*0c80*/  @!P0 LDC.64 R6, c[0x0][0x380] ;  /* 0x0000e000ff068b82 */ /* 0x000e220000000a00 */
[----:B------:R-:W-:Y:S01]  /*0c90*/  @!P0 IMAD R8, R18, R0, R3 ;  /* 0x0000000012088224 */ /* 0x000fe200078e0203 */
[----:B------:R-:W-:-:S04]  /*0ca0*/  @!P1 IADD3 R20, PT, PT, R11, R20, RZ ;  /* 0x000000140b149210 */ /* 0x000fc80007ffe0ff */
[----:B------:R-:W-:Y:S02]  /*0cb0*/  @!P0 IADD3 R11, PT, PT, R8, R11, RZ ;  /* 0x0000000b080b8210 */ /* 0x000fe40007ffe0ff */
[----:B------:R-:W1:Y:S08]  /*0cc0*/  @!P1 LDC R13, c[0x0][0x3a0] ;  /* 0x0000e800ff0d9b82 */ /* 0x000e700000000800 */
[----:B------:R-:W2:Y:S01]  /*0cd0*/  @!P1 LDC.64 R4, c[0x0][0x388] ;  /* 0x0000e200ff049b82 */ /* 0x000ea20000000a00 */
[----:B0-----:R-:W-:-:S06]  /*0ce0*/  @!P0 IMAD.WIDE R6, R11, 0x4, R6 ;  /* 0x000000040b068825 */ /* 0x001fcc00078e0206 */
[----:B------:R-:W3:Y:S01]  /*0cf0*/  @!P0 LDG.E R6, desc[UR8][R6.64] ;  /* 0x0000000806068981 */ /* 0x000ee2000c1e1900 */
[----:B-1----:R-:W-:-:S04]  /*0d00*/  @!P1 IMAD R13, R20, R13, R17 ;  /* 0x0000000d140d9224 */ /* 0x002fc800078e0211 */
[----:B--2---:R-:W-:-:S06]  /*0d10*/  @!P1 IMAD.WIDE R4, R13, 0x4, R4 ;  /* 0x000000040d049825 */ /* 0x004fcc00078e0204 */
[----:B------:R-:W2:Y:S01]  /*0d20*/  @!P1 LDG.E R4, desc[UR8][R4.64] ;  /* 0x0000000804049981 */ /* 0x000ea2000c1e1900 */
[----:B------:R-:W-:Y:S01]  /*0d30*/  VOTEU.ALL UP0, P1 ;  /* 0x0000000000ff7886 */ /* 0x000fe20000800000 */
[----:B------:R-:W-:-:S04]  /*0d40*/  @!P0 LEA R13, R3, R16, 0x2 ;  /* 0x00000010030d8211 */ /* 0x000fc800078e10ff */
[----:B------:R-:W-:-:S04]  /*0d50*/  @!UP0 UIADD3 UR5, UPT, UPT, UR4, 0x400, URZ ;  /* 0x0000040004058890 */ /* 0x000fc8000fffe0ff */
[----:B------:R-:W-:-:S06]  /*0d60*/  @!UP0 ULEA UR5, UR6, UR5, 0x18 ;  /* 0x0000000506058291 */ /* 0x000fcc000f8ec0ff */
[----:B------:R-:W-:-:S04]  /*0d70*/  @!P1 IADD3 R8, PT, PT, R2, UR5, RZ ;  /* 0x0000000502089c10 */ /* 0x000fc8000fffe0ff */
[----:B------:R-:W-:Y:S01]  /*0d80*/  @!P1 LEA R11, R3, R8, 0x2 ;  /* 0x00000008030b9211 */ /* 0x000fe200078e10ff */
[----:B---3--:R0:W-:Y:S01]  /*0d90*/  @!P0 STS [R13], R6 ;  /* 0x000000060d008388 */ /* 0x0081e20000000800 */
[----:B------:R-:W-:-:S03]  /*0da0*/  ISETP.GE.AND P0, PT, R9, 0x1, PT ;  /* 0x000000010900780c */ /* 0x000fc60003f06270 */
[----:B--2---:R0:W-:Y:S01]  /*0db0*/  @!P1 STS [R11], R4 ;  /* 0x000000040b009388 */ /* 0x0041e20000000800 */
[----:B------:R-:W-:Y:S09]  /*0dc0*/  BAR.SYNC.DEFER_BLOCKING 0x0 ;  /* 0x0000000000007b1d */ /* 0x000ff20000010000 */
[----:B------:R-:W-:Y:S05]  /*0dd0*/  @!P0 BRA `(.L_x_3) ;  /* 0x0000000400fc8947 */ /* 0x000fea0003800000 */
[----:B0-----:R-:W-:Y:S01]  /*0de0*/  IMAD R4, R19, -0x10, R0 ;  /* 0xfffffff013047824 */ /* 0x001fe200078e0200 */
[----:B------:R-:W-:Y:S02]  /*0df0*/  LOP3.LUT R12, R0, 0xf, RZ, 0xc0, !PT ;  /* 0x0000000f000c7812 */ /* 0x000fe400078ec0ff */
[----:B------:R-:W-:Y:S02]  /*0e00*/  MOV R13, RZ ;  /* 0x000000ff000d7202 */ /* 0x000fe40000000f00 */
[----:B------:R-:W-:Y:S02]  /*0e10*/  IADD3 R4, PT, PT, R4, 0xf, RZ ;  /* 0x0000000f04047810 */ /* 0x000fe40007ffe0ff */
[----:B------:R-:W-:Y:S02]  /*0e20*/  ISETP.NE.AND P0, PT, R12, RZ, PT ;  /* 0x000000ff0c00720c */ /* 0x000fe40003f05270 */
[----:B------:R-:W-:-:S13]  /*0e30*/  ISETP.GE.U32.AND P1, PT, R4, 0xf, PT ;  /* 0x0000000f0400780c */ /* 0x000fda0003f26070 */
[----:B------:R-:W-:Y:S05]  /*0e40*/  @!P1 BRA `(.L_x_4) ;  /* 0x0000000000c89947 */ /* 0x000fea0003800000 */
[----:B------:R-:W-:Y:S01]  /*0e50*/  UIADD3 UR5, UPT, UPT, UR4, 0x400, URZ ;  /* 0x0000040004057890 */ /* 0x000fe2000fffe0ff */
[-C--:B------:R-:W-:Y:S02]  /*0e60*/  LEA R15, R19, R12.reuse, 0x4 ;  /* 0x0000000c130f7211 */ /* 0x080fe400078e20ff */
[----:B------:R-:W-:Y:S01]  /*0e70*/  MOV R19, UR7 ;  /* 0x0000000700137c02 */ /* 0x000fe20008000f00 */
[----:B------:R-:W-:Y:S01]  /*0e80*/  ULEA UR5, UR6, UR5, 0x18 ;  /* 0x0000000506057291 */ /* 0x000fe2000f8ec0ff */
[----:B------:R-:W-:Y:S02]  /*0e90*/  IADD3 R13, PT, PT, R9, -R12, RZ ;  /* 0x8000000c090d7210 */ /* 0x000fe40007ffe0ff */
[----:B------:R-:W-:Y:S02]  /*0ea0*/  IADD3 R15, PT, PT, R15, -R0, RZ ;  /* 0x800000000f0f7210 */ /* 0x000fe40007ffe0ff */
[----:B------:R-:W-:Y:S02]  /*0eb0*/  IADD3 R19, PT, PT, R2, 0x20, R19 ;  /* 0x0000002002137810 */ /* 0x000fe40007ffe013 */
[----:B------:R-:W-:-:S04]  /*0ec0*/  LEA R14, R3, UR5, 0x2 ;  /* 0x00000005030e7c11 */ /* 0x000fc8000f8e10ff */
[----:B------:R-:W-:-:S07]  /*0ed0*/  IADD3 R14, PT, PT, R14, 0x200, RZ ;  /* 0x000002000e0e7810 */ /* 0x000fce0007ffe0ff */
.L_x_5:
[----:B------:R-:W-:Y:S01]  /*0ee0*/  LDS R22, [R14+-0x200] ;  /* 0xfffe00000e167984 */ /* 0x000fe20000000800 */
[----:B------:R-:W-:-:S03]  /*0ef0*/  IADD3 R15, PT, PT, R15, 0x10, RZ ;  /* 0x000000100f0f7810 */ /* 0x000fc60007ffe0ff */
[----:B------:R-:W0:Y:S01]  /*0f00*/  LDS.128 R8, [R19+-0x20] ;  /* 0xffffe00013087984 */ /* 0x000e220000000c00 */
[----:B------:R-:W-:-:S03]  /*0f10*/  ISETP.NE.AND P1, PT, R15, 0x10, PT ;  /* 0x000000100f00780c */ /* 0x000fc60003f25270 */
[----:B------:R-:W1:Y:S04]  /*0f20*/  LDS R29, [R14+-0x1c0] ;  /* 0xfffe40000e1d7984 */ /* 0x000e680000000800 */
[----:B------:R-:W2:Y:S04]  /*0f30*/  LDS R21, [R14+-0x180] ;  /* 0xfffe80000e157984 */ /* 0x000ea80000000800 */
[----:B------:R-:W3:Y:S04]  /*0f40*/  LDS R24, [R14+-0x140] ;  /* 0xfffec0000e187984 */ /* 0x000ee80000000800 */
[----:B------:R-:W-:Y:S04]  /*0f50*/  LDS R23, [R14+-0x100] ;  /* 0xffff00000e177984 */ /* 0x000fe80000000800 */
[----:B------:R-:W4:Y:S04]  /*0f60*/  LDS.128 R4, [R19+-0x10] ;  /* 0xfffff00013047984 */ /* 0x000f280000000c00 */
[----:B------:R-:W5:Y:S04]  /*0f70*/  LDS R20, [R14+-0xc0] ;  /* 0xffff40000e147984 */ /* 0x000f680000000800 */
[----:B------:R-:W5:Y:S01]  /*0f80*/  LDS R25, [R14+-0x80] ;  /* 0xffff80000e197984 */ /* 0x000f620000000800 */
[----:B0-----:R-:W-:-:S03]  /*0f90*/  FFMA R8, R8, R22, R27 ;  /* 0x0000001608087223 */ /* 0x001fc6000000001b */
[----:B------:R-:W0:Y:S01]  /*0fa0*/  LDS R22, [R14+-0x40] ;  /* 0xffffc0000e167984 */ /* 0x000e220000000800 */
[----:B-1----:R-:W-:-:S04]  /*0fb0*/  FFMA R8, R29, R9, R8 ;  /* 0x000000091d087223 */ /* 0x002fc80000000008 */
[----:B--2---:R-:W-:-:S04]  /*0fc0*/  FFMA R21, R21, R10, R8 ;  /* 0x0000000a15157223 */ /* 0x004fc80000000008 */
[----:B---3--:R-:W-:Y:S02]  /*0fd0*/  FFMA R27, R24, R11, R21 ;  /* 0x0000000b181b7223 */ /* 0x008fe40000000015 */
[----:B------:R-:W-:Y:S04]  /*0fe0*/  LDS R21, [R14] ;  /* 0x000000000e157984 */ /* 0x000fe80000000800 */
[----:B------:R-:W1:Y:S01]  /*0ff0*/  LDS.128 R8, [R19] ;  /* 0x0000000013087984 */ /* 0x000e620000000c00 */
[----:B----4-:R-:W-:-:S03]  /*1000*/  FFMA R23, R4, R23, R27 ;  /* 0x0000001704177223 */ /* 0x010fc6000000001b */
[----:B------:R-:W2:Y:S01]  /*1010*/  LDS R24, [R14+0x40] ;  /* 0x000040000e187984 */ /* 0x000ea20000000800 */
[----:B-----5:R-:W-:-:S03]  /*1020*/  FFMA R20, R20, R5, R23 ;  /* 0x0000000514147223 */ /* 0x020fc60000000017 */
[----:B------:R-:W3:Y:S01]  /*1030*/  LDS R23, [R14+0x80] ;  /* 0x000080000e177984 */ /* 0x000ee20000000800 */
[----:B------:R-:W-:-:S03]  /*1040*/  FFMA R25, R25, R6, R20 ;  /* 0x0000000619197223 */ /* 0x000fc60000000014 */
[----:B------:R-:W4:Y:S01]  /*1050*/  LDS R20, [R14+0xc0] ;  /* 0x0000c0000e147984 */ /* 0x000f220000000800 */
[----:B0-----:R-:W-:-:S03]  /*1060*/  FFMA R27, R22, R7, R25 ;  /* 0x00000007161b7223 */ /* 0x001fc60000000019 */
[----:B------:R-:W-:Y:S04]  /*1070*/  LDS R25, [R14+0x100] ;  /* 0x000100000e197984 */ /* 0x000fe80000000800 */
[----:B------:R0:W5:Y:S04]  /*1080*/  LDS.128 R4, [R19+0x10] ;  /* 0x0000100013047984 */ /* 0x0001680000000c00 */
[----:B------:R-:W5:Y:S01]  /*1090*/  LDS R22, [R14+0x140] ;  /* 0x000140000e167984 */ /* 0x000f620000000800 */
[----:B0-----:R-:W-:Y:S01]  /*10a0*/  IADD3 R19, PT, PT, R19, 0x40, RZ ;  /* 0x0000004013137810 */ /* 0x001fe20007ffe0ff */
[----:B-1----:R-:W-:-:S02]  /*10b0*/  FFMA R27, R8, R21, R27 ;  /* 0x00000015081b7223 */ /* 0x002fc4000000001b */
[----:B------:R-:W0:Y:S02]  /*10c0*/  LDS R21, [R14+0x180] ;  /* 0x000180000e157984 */ /* 0x000e240000000800 */
[----:B--2---:R-:W-:Y:S02]  /*10d0*/  FFMA R24, R24, R9, R27 ;  /* 0x0000000918187223 */ /* 0x004fe4000000001b */
[----:B------:R1:W2:Y:S02]  /*10e0*/  LDS R8, [R14+0x1c0] ;  /* 0x0001c0000e087984 */ /* 0x0002a40000000800 */
[----:B---3--:R-:W-:-:S04]  /*10f0*/  FFMA R23, R23, R10, R24 ;  /* 0x0000000a17177223 */ /* 0x008fc80000000018 */
[----:B----4-:R-:W-:Y:S01]  /*1100*/  FFMA R11, R20, R11, R23 ;  /* 0x0000000b140b7223 */ /* 0x010fe20000000017 */
[----:B-1----:R-:W-:-:S03]  /*1110*/  IADD3 R14, PT, PT, R14, 0x400, RZ ;  /* 0x000004000e0e7810 */ /* 0x002fc60007ffe0ff */
[----:B-----5:R-:W-:-:S04]  /*1120*/  FFMA R11, R4, R25, R11 ;  /* 0x00000019040b7223 */ /* 0x020fc8000000000b */
[----:B------:R-:W-:-:S04]  /*1130*/  FFMA R22, R22, R5, R11 ;  /* 0x0000000516167223 */ /* 0x000fc8000000000b */
[----:B0-----:R-:W-:-:S04]  /*1140*/  FFMA R21, R21, R6, R22 ;  /* 0x0000000615157223 */ /* 0x001fc80000000016 */
[----:B--2---:R-:W-:Y:S01]  /*1150*/  FFMA R27, R8, R7, R21 ;  /* 0x00000007081b7223 */ /* 0x004fe20000000015 */
[----:B------:R-:W-:Y:S06]  /*1160*/  @P1 BRA `(.L_x_5) ;  /* 0xfffffffc005c1947 */ /* 0x000fec000383ffff */
.L_x_4:
[----:B------:R-:W-:Y:S05]  /*1170*/  @!P0 BRA `(.L_x_3) ;  /* 0x0000000400148947 */ /* 0x000fea0003800000 */
[----:B------:R-:W-:Y:S01]  /*1180*/  ISETP.GE.U32.AND P0, PT, R12, 0x8, PT ;  /* 0x000000080c00780c */ /* 0x000fe20003f06070 */
[----:B------:R-:W-:Y:S01]  /*1190*/  UIADD3 UR4, UPT, UPT, UR4, 0x400, URZ ;  /* 0x0000040004047890 */ /* 0x000fe2000fffe0ff */
[----:B------:R-:W-:Y:S02]  /*11a0*/  SHF.L.U32 R6, R3, 0x2, RZ ;  /* 0x0000000203067819 */ /* 0x000fe400000006ff */
[----:B------:R-:W-:Y:S01]  /*11b0*/  LOP3.LUT R25, R0, 0x7, RZ, 0xc0, !PT ;  /* 0x0000000700197812 */ /* 0x000fe200078ec0ff */
[----:B------:R-:W-:-:S03]  /*11c0*/  ULEA UR4, UR6, UR4, 0x18 ;  /* 0x0000000406047291 */ /* 0x000fc6000f8ec0ff */
[----:B------:R-:W-:-:S03]  /*11d0*/  ISETP.NE.AND P1, PT, R25, RZ, PT ;  /* 0x000000ff1900720c */ /* 0x000fc60003f25270 */
[----:B------:R-:W-:Y:S02]  /*11e0*/  IADD3 R4, PT, PT, R6, UR4, RZ ;  /* 0x0000000406047c10 */ /* 0x000fe4000fffe0ff */
[----:B------:R-:W-:Y:S08]  /*11f0*/  @!P0 BRA `(.L_x_6) ;  /* 0x00000000006c8947 */ /* 0x000ff00003800000 */
[C---:B------:R-:W-:Y:S02]  /*1200*/  LEA R19, R13.reuse, R16, 0x2 ;  /* 0x000000100d137211 */ /* 0x040fe400078e10ff */
[C---:B------:R-:W-:Y:S02]  /*1210*/  LEA R21, R13.reuse, R4, 0x6 ;  /* 0x000000040d157211 */ /* 0x040fe400078e30ff */
[----:B------:R-:W-:Y:S01]  /*1220*/  IADD3 R13, PT, PT, R13, 0x8, RZ ;  /* 0x000000080d0d7810 */ /* 0x000fe20007ffe0ff */
[----:B------:R-:W-:Y:S04]  /*1230*/  LDS R24, [R19] ;  /* 0x0000000013187984 */ /* 0x000fe80000000800 */
[----:B------:R-:W0:Y:S04]  /*1240*/  LDS R23, [R21] ;  /* 0x0000000015177984 */ /* 0x000e280000000800 */
[----:B------:R-:W-:Y:S04]  /*1250*/  LDS R26, [R19+0x4] ;  /* 0x00000400131a7984 */ /* 0x000fe80000000800 */
[----:B------:R-:W1:Y:S04]  /*1260*/  LDS R28, [R21+0x40] ;  /* 0x00004000151c7984 */ /* 0x000e680000000800 */
[----:B------:R-:W-:Y:S04]  /*1270*/  LDS R11, [R19+0x8] ;  /* 0x00000800130b7984 */ /* 0x000fe80000000800 */
[----:B------:R-:W2:Y:S04]  /*1280*/  LDS R20, [R21+0x80] ;  /* 0x0000800015147984 */ /* 0x000ea80000000800 */
[----:B------:R-:W-:Y:S04]  /*1290*/  LDS R9, [R19+0xc] ;  /* 0x00000c0013097984 */ /* 0x000fe80000000800 */
[----:B------:R-:W3:Y:S04]  /*12a0*/  LDS R14, [R21+0xc0] ;  /* 0x0000c000150e7984 */ /* 0x000ee80000000800 */
[----:B------:R-:W-:Y:S04]  /*12b0*/  LDS R7, [R19+0x10] ;  /* 0x0000100013077984 */ /* 0x000fe80000000800 */
[----:B------:R-:W4:Y:S04]  /*12c0*/  LDS R12, [R21+0x100] ;  /* 0x00010000150c7984 */ /* 0x000f280000000800 */
[----:B------:R-:W-:Y:S04]  /*12d0*/  LDS R5, [R19+0x14] ;  /* 0x0000140013057984 */ /* 0x000fe80000000800 */
[----:B------:R-:W5:Y:S01]  /*12e0*/  LDS R10, [R21+0x140] ;  /* 0x00014000150a7984 */ /* 0x000f620000000800 */
[----:B0-----:R-:W-:-:S03]  /*12f0*/  FFMA R23, R24, R23, R27 ;  /* 0x0000001718177223 */ /* 0x001fc6000000001b */
[----:B------:R-:W-:Y:S04]  /*1300*/  LDS R3, [R19+0x18] ;  /* 0x0000180013037984 */ /* 0x000fe80000000800 */
[----:B------:R-:W0:Y:S01]  /*1310*/  LDS R8, [R21+0x180] ;  /* 0x0001800015087984 */ /* 0x000e220000000800 */
[----:B-1----:R-:W-:-:S03]  /*1320*/  FFMA R26, R26, R28, R23 ;  /* 0x0000001c1a1a7223 */ /* 0x002fc60000000017 */
[----:B------:R-:W-:Y:S04]  /*1330*/  LDS R15, [R19+0x1c] ;  /* 0x00001c00130f7984 */ /* 0x000fe80000000800 */
[----:B------:R-:W1:Y:S01]  /*1340*/  LDS R22, [R21+0x1c0] ;  /* 0x0001c00015167984 */ /* 0x000e620000000800 */
[----:B--2---:R-:W-:-:S04]  /*1350*/  FFMA R20, R11, R20, R26 ;  /* 0x000000140b147223 */ /* 0x004fc8000000001a */
[----:B---3--:R-:W-:-:S04]  /*1360*/  FFMA R14, R9, R14, R20 ;  /* 0x0000000e090e7223 */ /* 0x008fc80000000014 */
[----:B----4-:R-:W-:-:S04]  /*1370*/  FFMA R12, R7, R12, R14 ;  /* 0x0000000c070c7223 */ /* 0x010fc8000000000e */
[----:B-----5:R-:W-:-:S04]  /*1380*/  FFMA R10, R5, R10, R12 ;  /* 0x0000000a050a7223 */ /* 0x020fc8000000000c */
[----:B0-----:R-:W-:-:S04]  /*1390*/  FFMA R8, R3, R8, R10 ;  /* 0x0000000803087223 */ /* 0x001fc8000000000a */
[----:B-1----:R-:W-:-:S07]  /*13a0*/  FFMA R27, R15, R22, R8 ;  /* 0x000000160f1b7223 */ /* 0x002fce0000000008 */
.L_x_6:
[----:B------:R-:W-:Y:S05]  /*13b0*/  @!P1 BRA `(.L_x_3) ;  /* 0x0000000000849947 */ /* 0x000fea0003800000 */
[----:B------:R-:W-:Y:S02]  /*13c0*/  ISETP.GE.U32.AND P0, PT, R25, 0x4, PT ;  /* 0x000000041900780c */ /* 0x000fe40003f06070 */
[----:B------:R-:W-:-:S04]  /*13d0*/  LOP3.LUT R0, R0, 0x3, RZ, 0xc0, !PT ;  /* 0x0000000300007812 */ /* 0x000fc800078ec0ff */
[----:B------:R-:W-:-:S07]  /*13e0*/  ISETP.NE.AND P1, PT, R0, RZ, PT ;  /* 0x000000ff0000720c */ /* 0x000fce0003f25270 */
[----:B------:R-:W-:Y:S06]  /*13f0*/  @!P0 BRA `(.L_x_7) ;  /* 0x00000000003c8947 */ /* 0x000fec0003800000 */
        /* <DEDUP_REMOVED lines=10> */
[----:B------:R-:W3:Y:S01]  /*14a0*/  LDS R12, [R3+0xc0] ;  /* 0x0000c000030c7984 */ /* 0x000ee20000000800 */
[----:B0-----:R-:W-:-:S04]  /*14b0*/  FFMA R4, R4, R5, R27 ;  /* 0x0000000504047223 */ /* 0x001fc8000000001b */
[----:B-1----:R-:W-:-:S04]  /*14c0*/  FFMA R4, R7, R8, R4 ;  /* 0x0000000807047223 */ /* 0x002fc80000000004 */
[----:B--2---:R-:W-:-:S04]  /*14d0*/  FFMA R4, R9, R10, R4 ;  /* 0x0000000a09047223 */ /* 0x004fc80000000004 */
[----:B---3--:R-:W-:-:S07]  /*14e0*/  FFMA R27, R11, R12, R4 ;  /* 0x0000000c0b1b7223 */ /* 0x008fce0000000004 */
.L_x_7:
[----:B------:R-:W-:Y:S05]  /*14f0*/  @!P1 BRA `(.L_x_3) ;  /* 0x0000000000349947 */ /* 0x000fea0003800000 */
[C---:B------:R-:W-:Y:S02]  /*1500*/  LEA R6, R13.reuse, R6, 0x6 ;  /* 0x000000060d067211 */ /* 0x040fe400078e30ff */
[----:B------:R-:W-:Y:S02]  /*1510*/  LEA R2, R13, R2, 0x2 ;  /* 0x000000020d027211 */ /* 0x000fe400078e10ff */
[----:B------:R-:W-:Y:S02]  /*1520*/  IADD3 R0, PT, PT, -R0, RZ, RZ ;  /* 0x000000ff00007210 */ /* 0x000fe40007ffe1ff */
[----:B------:R-:W-:Y:S02]  /*1530*/  IADD3 R6, PT, PT, R6, UR4, RZ ;  /* 0x0000000406067c10 */ /* 0x000fe4000fffe0ff */
[----:B------:R-:W-:-:S07]  /*1540*/  IADD3 R2, PT, PT, R2, UR7, RZ ;  /* 0x0000000702027c10 */ /* 0x000fce000fffe0ff */
.L_x_8:
[----:B------:R0:W-:Y:S01]  /*1550*/  LDS R4, [R2] ;  /* 0x0000000002047984 */ /* 0x0001e20000000800 */
[----:B------:R-:W-:-:S03]  /*1560*/  IADD3 R0, PT, PT, R0, 0x1, RZ ;  /* 0x0000000100007810 */ /* 0x000fc60007ffe0ff */
[----:B------:R1:W2:Y:S01]  /*1570*/  LDS R3, [R6] ;  /* 0x0000000006037984 */ /* 0x0002a20000000800 */
[----:B------:R-:W-:Y:S02]  /*1580*/  ISETP.NE.AND P0, PT, R0, RZ, PT ;  /* 0x000000ff0000720c */ /* 0x000fe40003f05270 */
[----:B0-----:R-:W-:Y:S02]  /*1590*/  IADD3 R2, PT, PT, R2, 0x4, RZ ;  /* 0x0000000402027810 */ /* 0x001fe40007ffe0ff */
[----:B-1----:R-:W-:Y:S01]  /*15a0*/  IADD3 R6, PT, PT, R6, 0x40, RZ ;  /* 0x0000004006067810 */ /* 0x002fe20007ffe0ff */
[----:B--2---:R-:W-:-:S08]  /*15b0*/  FFMA R27, R4, R3, R27 ;  /* 0x00000003041b7223 */ /* 0x004fd0000000001b */
[----:B------:R-:W-:Y:S05]  /*15c0*/  @P0 BRA `(.L_x_8) ;  /* 0xfffffffc00e00947 */ /* 0x000fea000383ffff */
.L_x_3:
[----:B------:R-:W1:Y:S01]  /*15d0*/  LDCU UR5, c[0x0][0x3a0] ;  /* 0x00007400ff0577ac */ /* 0x000e620008000800 */
[----:B------:R-:W2:Y:S01]  /*15e0*/  LDCU UR4, c[0x0][0x398] ;  /* 0x00007300ff0477ac */ /* 0x000ea20008000800 */
[----:B------:R-:W-:Y:S01]  /*15f0*/  BAR.SYNC.DEFER_BLOCKING 0x0 ;  /* 0x0000000000007b1d */ /* 0x000fe20000010000 */
[----:B-1----:R-:W-:-:S04]  /*1600*/  ISETP.GE.AND P0, PT, R17, UR5, PT ;  /* 0x0000000511007c0c */ /* 0x002fc8000bf06270 */
[----:B--2---:R-:W-:-:S13]  /*1610*/  ISETP.GE.OR P0, PT, R18, UR4, P0 ;  /* 0x0000000412007c0c */ /* 0x004fda0008706670 */
[----:B------:R-:W-:Y:S05]  /*1620*/  @P0 EXIT ;  /* 0x000000000000094d */ /* 0x000fea0003800000 */
[----:B------:R-:W1:Y:S01]  /*1630*/  LDC.64 R2, c[0x0][0x390] ;  /* 0x0000e400ff027b82 */ /* 0x000e620000000a00 */
[----:B------:R-:W-:-:S04]  /*1640*/  IMAD R17, R18, UR5, R17 ;  /* 0x0000000512117c24 */ /* 0x000fc8000f8e0211 */
[----:B-1----:R-:W-:-:S05]  /*1650*/  IMAD.WIDE.U32 R2, R17, 0x4, R2 ;  /* 0x0000000411027825 */ /* 0x002fca00078e0002 */
[----:B------:R-:W-:Y:S01]  /*1660*/  STG.E desc[UR8][R2.64], R27 ;  /* 0x0000001b02007986 */ /* 0x000fe2000c101908 */
[----:B------:R-:W-:Y:S05]  /*1670*/  EXIT ;  /* 0x000000000000794d */ /* 0x000fea0003800000 */
.L_x_9:
[----:B------:R-:W-:-:S00]  /*1680*/  BRA `(.L_x_9) ;  /* 0xfffffffc00fc7947 */ /* 0x000fc0000383ffff */
[----:B------:R-:W-:-:S00]  /*1690*/  NOP ;  /* 0x0000000000007918 */ /* 0x000fc00000000000 */
        /* <DEDUP_REMOVED lines=14> */
.L_x_10:


//--------------------- .nv.shared._Z18gpu_mat_mul_kernelPfS_S_iii --------------------------
	.section	.nv.shared._Z18gpu_mat_mul_kernelPfS_S_iii,"aw",@nobits
	.sectionflags	@""
	.align	4
.nv.shared._Z18gpu_mat_mul_kernelPfS_S_iii:
	.zero		3072


//--------------------- .nv.shared.reserved.0     --------------------------
	.section	.nv.shared.reserved.0,"aw",@nobits
	.weak		__nv_reservedSMEM_offset_0_alias
	.size		__nv_reservedSMEM_offset_0_alias, 0, 64
	.other		__nv_reservedSMEM_offset_0_alias,@"STO_CUDA_RESERVED_SHARED STV_DEFAULT"
__nv_reservedSMEM_offset_0_alias:
	.zero		0
	.zero		64


//--------------------- .nv.constant0._Z18gpu_mat_mul_kernelPfS_S_iii --------------------------
	.section	.nv.constant0._Z18gpu_mat_mul_kernelPfS_S_iii,"a",@progbits
	.sectionflags	@""
	.align	4
.nv.constant0._Z18gpu_mat_mul_kernelPfS_S_iii:
	.zero		932


//--------------------- SYMBOLS --------------------------

	.type		.nv.reservedSmem.offset0,@object
	.size		.nv.reservedSmem.offset0,0x4
	.type		.nv.reservedSmem.cap,@object
	.size		.nv.reservedSmem.cap,0x4
